	.headerflags	@"EF_CUDA_TEXMODE_UNIFIED EF_CUDA_64BIT_ADDRESS EF_CUDA_SM86 EF_CUDA_VIRTUAL_SM(EF_CUDA_SM86)"
	.elftype	@"ET_EXEC"


//--------------------- .nv.info                  --------------------------
	.section	.nv.info,"",@"SHT_CUDA_INFO"
	.align	4


	//----- nvinfo : EIATTR_REGCOUNT
	.align		4
        /*0000*/ 	.byte	0x04, 0x2f
        /*0002*/ 	.short	(.L_2 - .L_1)
	.align		4
.L_1:
        /*0004*/ 	.word	index@(triton_per_fused_add_native_layer_norm_9)
        /*0008*/ 	.word	0x00000019


	//----- nvinfo : EIATTR_MIN_STACK_SIZE
	.align		4
.L_2:
        /*000c*/ 	.byte	0x04, 0x12
        /*000e*/ 	.short	(.L_4 - .L_3)
	.align		4
.L_3:
        /*0010*/ 	.word	index@(triton_per_fused_add_native_layer_norm_9)
        /*0014*/ 	.word	0x00000000


	//----- nvinfo : EIATTR_FRAME_SIZE
	.align		4
.L_4:
        /*0018*/ 	.byte	0x04, 0x11
        /*001a*/ 	.short	(.L_6 - .L_5)
	.align		4
.L_5:
        /*001c*/ 	.word	index@(triton_per_fused_add_native_layer_norm_9)
        /*0020*/ 	.word	0x00000000


	//----- nvinfo : EIATTR_MIN_STACK_SIZE
	.align		4
.L_6:
        /*0024*/ 	.byte	0x04, 0x12
        /*0026*/ 	.short	(.L_8 - .L_7)
	.align		4
.L_7:
        /*0028*/ 	.word	index@(triton_per_fused_add_native_layer_norm_9)
        /*002c*/ 	.word	0x00000000
.L_8:


//--------------------- .nv.info.triton_per_fused_add_native_layer_norm_9 --------------------------
	.section	.nv.info.triton_per_fused_add_native_layer_norm_9,"",@"SHT_CUDA_INFO"
	.sectionflags	@""
	.align	4


	//----- nvinfo : EIATTR_CUDA_API_VERSION
	.align		4
        /*0000*/ 	.byte	0x04, 0x37
        /*0002*/ 	.short	(.L_10 - .L_9)
.L_9:
        /*0004*/ 	.word	0x0000007c


	//----- nvinfo : EIATTR_SW2861232_WAR
	.align		4
.L_10:
        /*0008*/ 	.byte	0x01, 0x35
	.zero		2


	//----- nvinfo : EIATTR_PARAM_CBANK
	.align		4
        /*000c*/ 	.byte	0x04, 0x0a
        /*000e*/ 	.short	(.L_12 - .L_11)
	.align		4
.L_11:
        /*0010*/ 	.word	index@(.nv.constant0.triton_per_fused_add_native_layer_norm_9)
        /*0014*/ 	.short	0x0160
        /*0016*/ 	.short	0x0038


	//----- nvinfo : EIATTR_CBANK_PARAM_SIZE
	.align		4
.L_12:
        /*0018*/ 	.byte	0x03, 0x19
        /*001a*/ 	.short	0x0038


	//----- nvinfo : EIATTR_KPARAM_INFO
	.align		4
        /*001c*/ 	.byte	0x04, 0x17
        /*001e*/ 	.short	(.L_14 - .L_13)
.L_13:
        /*0020*/ 	.word	0x00000000
        /*0024*/ 	.short	0x0007
        /*0026*/ 	.short	0x0030
        /*0028*/ 	.byte	0x00, 0xf4, 0x21, 0x00


	//----- nvinfo : EIATTR_KPARAM_INFO
	.align		4
.L_14:
        /*002c*/ 	.byte	0x04, 0x17
        /*002e*/ 	.short	(.L_16 - .L_15)
.L_15:
        /*0030*/ 	.word	0x00000000
        /*0034*/ 	.short	0x0006
        /*0036*/ 	.short	0x002c
        /*0038*/ 	.byte	0x00, 0xf0, 0x11, 0x00


	//----- nvinfo : EIATTR_KPARAM_INFO
	.align		4
.L_16:
        /*003c*/ 	.byte	0x04, 0x17
        /*003e*/ 	.short	(.L_18 - .L_17)
.L_17:
        /*0040*/ 	.word	0x00000000
        /*0044*/ 	.short	0x0005
        /*0046*/ 	.short	0x0028
        /*0048*/ 	.byte	0x00, 0xf0, 0x11, 0x00


	//----- nvinfo : EIATTR_KPARAM_INFO
	.align		4
.L_18:
        /*004c*/ 	.byte	0x04, 0x17
        /*004e*/ 	.short	(.L_20 - .L_19)
.L_19:
        /*0050*/ 	.word	0x00000000
        /*0054*/ 	.short	0x0004
        /*0056*/ 	.short	0x0020
        /*0058*/ 	.byte	0x00, 0xf4, 0x21, 0x00


	//----- nvinfo : EIATTR_KPARAM_INFO
	.align		4
.L_20:
        /*005c*/ 	.byte	0x04, 0x17
        /*005e*/ 	.short	(.L_22 - .L_21)
.L_21:
        /*0060*/ 	.word	0x00000000
        /*0064*/ 	.short	0x0003
        /*0066*/ 	.short	0x0018
        /*0068*/ 	.byte	0x00, 0xf4, 0x21, 0x00


	//----- nvinfo : EIATTR_KPARAM_INFO
	.align		4
.L_22:
        /*006c*/ 	.byte	0x04, 0x17
        /*006e*/ 	.short	(.L_24 - .L_23)
.L_23:
        /*0070*/ 	.word	0x00000000
        /*0074*/ 	.short	0x0002
        /*0076*/ 	.short	0x0010
        /*0078*/ 	.byte	0x00, 0xf4, 0x21, 0x00


	//----- nvinfo : EIATTR_KPARAM_INFO
	.align		4
.L_24:
        /*007c*/ 	.byte	0x04, 0x17
        /*007e*/ 	.short	(.L_26 - .L_25)
.L_25:
        /*0080*/ 	.word	0x00000000
        /*0084*/ 	.short	0x0001
        /*0086*/ 	.short	0x0008
        /*0088*/ 	.byte	0x00, 0xf4, 0x21, 0x00


	//----- nvinfo : EIATTR_KPARAM_INFO
	.align		4
.L_26:
        /*008c*/ 	.byte	0x04, 0x17
        /*008e*/ 	.short	(.L_28 - .L_27)
.L_27:
        /*0090*/ 	.word	0x00000000
        /*0094*/ 	.short	0x0000
        /*0096*/ 	.short	0x0000
        /*0098*/ 	.byte	0x00, 0xf4, 0x21, 0x00


	//----- nvinfo : EIATTR_MAXREG_COUNT
	.align		4
.L_28:
        /*009c*/ 	.byte	0x03, 0x1b
        /*009e*/ 	.short	0x00ff


	//----- nvinfo : EIATTR_COOP_GROUP_MASK_REGIDS
	.align		4
        /*00a0*/ 	.byte	0x04, 0x29
        /*00a2*/ 	.short	(.L_30 - .L_29)


	//   ....[0]....
.L_29:
        /*00a4*/ 	.word	0xffffffff


	//   ....[1]....
        /*00a8*/ 	.word	0xffffffff


	//   ....[2]....
        /*00ac*/ 	.word	0xffffffff


	//   ....[3]....
        /*00b0*/ 	.word	0xffffffff


	//   ....[4]....
        /*00b4*/ 	.word	0xffffffff


	//   ....[5]....
        /*00b8*/ 	.word	0xffffffff


	//   ....[6]....
        /*00bc*/ 	.word	0xffffffff


	//   ....[7]....
        /*00c0*/ 	.word	0xffffffff


	//   ....[8]....
        /*00c4*/ 	.word	0xffffffff


	//   ....[9]....
        /*00c8*/ 	.word	0xffffffff


	//   ....[10]....
        /*00cc*/ 	.word	0xffffffff


	//   ....[11]....
        /*00d0*/ 	.word	0xffffffff


	//   ....[12]....
        /*00d4*/ 	.word	0xffffffff


	//   ....[13]....
        /*00d8*/ 	.word	0xffffffff


	//   ....[14]....
        /*00dc*/ 	.word	0xffffffff


	//   ....[15]....
        /*00e0*/ 	.word	0xffffffff


	//----- nvinfo : EIATTR_COOP_GROUP_INSTR_OFFSETS
	.align		4
.L_30:
        /*00e4*/ 	.byte	0x04, 0x28
        /*00e6*/ 	.short	(.L_32 - .L_31)


	//   ....[0]....
.L_31:
        /*00e8*/ 	.word	0x00000340


	//   ....[1]....
        /*00ec*/ 	.word	0x00000360


	//   ....[2]....
        /*00f0*/ 	.word	0x00000380


	//   ....[3]....
        /*00f4*/ 	.word	0x000003b0


	//   ....[4]....
        /*00f8*/ 	.word	0x000003e0


	//   ....[5]....
        /*00fc*/ 	.word	0x00000490


	//   ....[6]....
        /*0100*/ 	.word	0x000004b0


	//   ....[7]....
        /*0104*/ 	.word	0x000004d0


	//   ....[8]....
        /*0108*/ 	.word	0x000005c0


	//   ....[9]....
        /*010c*/ 	.word	0x000005e0


	//   ....[10]....
        /*0110*/ 	.word	0x00000600


	//   ....[11]....
        /*0114*/ 	.word	0x00000620


	//   ....[12]....
        /*0118*/ 	.word	0x00000640


	//   ....[13]....
        /*011c*/ 	.word	0x000006b0


	//   ....[14]....
        /*0120*/ 	.word	0x000006e0


	//   ....[15]....
        /*0124*/ 	.word	0x00000730


	//----- nvinfo : EIATTR_EXIT_INSTR_OFFSETS
	.align		4
.L_32:
        /*0128*/ 	.byte	0x04, 0x1c
        /*012a*/ 	.short	(.L_34 - .L_33)


	//   ....[0]....
.L_33:
        /*012c*/ 	.word	0x000008d0


	//   ....[1]....
        /*0130*/ 	.word	0x000008f0


	//----- nvinfo : EIATTR_REQNTID
	.align		4
.L_34:
        /*0134*/ 	.byte	0x04, 0x10
        /*0136*/ 	.short	(.L_36 - .L_35)
.L_35:
        /*0138*/ 	.word	0x00000100
        /*013c*/ 	.word	0x00000001
        /*0140*/ 	.word	0x00000001
.L_36:


//--------------------- .nv.callgraph             --------------------------
	.section	.nv.callgraph,"",@"SHT_CUDA_CALLGRAPH"
	.align	4
	.sectionentsize	8
	.align		4
        /*0000*/ 	.word	0x00000000
	.align		4
        /*0004*/ 	.word	0xffffffff
	.align		4
        /*0008*/ 	.word	0x00000000
	.align		4
        /*000c*/ 	.word	0xfffffffe
	.align		4
        /*0010*/ 	.word	0x00000000
	.align		4
        /*0014*/ 	.word	0xfffffffd
	.align		4
        /*0018*/ 	.word	0x00000000
	.align		4
        /*001c*/ 	.word	0xfffffffc


//--------------------- .nv.rel.action            --------------------------
	.section	.nv.rel.action,"",@"SHT_CUDA_RELOCINFO"
	.align	8
	.sectionentsize	8
        /*0000*/ 	.byte	0x73, 0x00, 0x00, 0x00, 0x00, 0x00, 0x00, 0x00, 0x00, 0x00, 0x00, 0x11, 0x25, 0x00, 0x05, 0x36


//--------------------- .nv.constant4             --------------------------
	.section	.nv.constant4,"a",@progbits
	.align	8
	.align		8
.nv.constant4:
        /*0000*/ 	.dword	_$_str


//--------------------- .nv.constant0.triton_per_fused_add_native_layer_norm_9 --------------------------
	.section	.nv.constant0.triton_per_fused_add_native_layer_norm_9,"a",@progbits
	.sectionflags	@""
	.align	4
.nv.constant0.triton_per_fused_add_native_layer_norm_9:
	.zero		408


//--------------------- .text.triton_per_fused_add_native_layer_norm_9 --------------------------
	.section	.text.triton_per_fused_add_native_layer_norm_9,"ax",@progbits
	.sectionflags	@"SHF_BARRIERS=1"
	.sectioninfo	@"SHI_REGISTERS=25"
	.align	128
        .global         triton_per_fused_add_native_layer_norm_9
        .type           triton_per_fused_add_native_layer_norm_9,@function
        .size           triton_per_fused_add_native_layer_norm_9,(.L_x_1 - triton_per_fused_add_native_layer_norm_9)
        .other          triton_per_fused_add_native_layer_norm_9,@"STO_CUDA_ENTRY STV_DEFAULT"
triton_per_fused_add_native_layer_norm_9:
.text.triton_per_fused_add_native_layer_norm_9:
[----:B------:R-:W-:Y:S02]  /*0000*/  MOV R1, c[0x0][0x28] ;  /* 0x00000a0000017a02 */ /* 0x000fe40000000f00 */
[----:B------:R-:W0:Y:S01]  /*0010*/  S2R R8, SR_TID.X ;  /* 0x0000000000087919 */ /* 0x000e220000002100 */
[----:B------:R-:W-:Y:S01]  /*0020*/  MOV R10, 0x2 ;  /* 0x00000002000a7802 */ /* 0x000fe20000000f00 */
[----:B------:R-:W-:Y:S01]  /*0030*/  CS2R R12, SRZ ;  /* 0x00000000000c7805 */ /* 0x000fe2000001ff00 */
[----:B------:R-:W-:Y:S01]  /*0040*/  CS2R R6, SRZ ;  /* 0x0000000000067805 */ /* 0x000fe2000001ff00 */
[----:B------:R-:W1:Y:S01]  /*0050*/  S2R R2, SR_CTAID.X ;  /* 0x0000000000027919 */ /* 0x000e620000002500 */
[----:B------:R-:W-:Y:S01]  /*0060*/  ULDC.64 UR4, c[0x0][0x118] ;  /* 0x0000460000047ab9 */ /* 0x000fe20000000a00 */
[----:B0-----:R-:W-:-:S04]  /*0070*/  SHF.L.U32 R11, R8, 0x2, RZ ;  /* 0x00000002080b7819 */ /* 0x001fc800000006ff */
[----:B------:R-:W-:-:S04]  /*0080*/  LOP3.LUT R11, R11, 0x3fc, RZ, 0xc0, !PT ;  /* 0x000003fc0b0b7812 */ /* 0x000fc800078ec0ff */
[C---:B------:R-:W-:Y:S01]  /*0090*/  ISETP.GE.U32.AND P1, PT, R11.reuse, 0x300, PT ;  /* 0x000003000b00780c */ /* 0x040fe20003f26070 */
[----:B-1----:R-:W-:Y:S02]  /*00a0*/  IMAD R3, R2, 0x300, R11 ;  /* 0x0000030002037824 */ /* 0x002fe400078e020b */
[----:B------:R-:W-:-:S04]  /*00b0*/  IMAD.WIDE.U32 R16, R11, R10, c[0x0][0x170] ;  /* 0x00005c000b107625 */ /* 0x000fc800078e000a */
[----:B------:R-:W-:Y:S01]  /*00c0*/  IMAD.WIDE R14, R3, R10, c[0x0][0x168] ;  /* 0x00005a00030e7625 */ /* 0x000fe200078e020a */
[----:B------:R-:W-:-:S05]  /*00d0*/  CS2R R4, SRZ ;  /* 0x0000000000047805 */ /* 0x000fca000001ff00 */
[----:B------:R-:W2:Y:S01]  /*00e0*/  @!P1 LDG.E.EL.64 R12, [R16.64] ;  /* 0x00000004100c9981 */ /* 0x000ea2000c2e1b00 */
[----:B------:R-:W-:-:S03]  /*00f0*/  IMAD.WIDE R2, R3, R10, c[0x0][0x160] ;  /* 0x0000580003027625 */ /* 0x000fc600078e020a */
[----:B------:R-:W3:Y:S04]  /*0100*/  @!P1 LDG.E.64 R6, [R14.64] ;  /* 0x000000040e069981 */ /* 0x000ee8000c1e1b00 */
[----:B------:R-:W4:Y:S01]  /*0110*/  @!P1 LDG.E.64 R4, [R2.64] ;  /* 0x0000000402049981 */ /* 0x000f22000c1e1b00 */
[C---:B------:R-:W-:Y:S02]  /*0120*/  LOP3.LUT P2, RZ, R8.reuse, 0x1f, RZ, 0xc0, !PT ;  /* 0x0000001f08ff7812 */ /* 0x040fe4000784c0ff */
[----:B------:R-:W-:Y:S02]  /*0130*/  ISETP.GE.AND P3, PT, R8, 0x8, PT ;  /* 0x000000080800780c */ /* 0x000fe40003f66270 */
[----:B--2---:R-:W-:Y:S02]  /*0140*/  SHF.L.U32 R19, R13, 0x10, RZ ;  /* 0x000000100d137819 */ /* 0x004fe400000006ff */
[----:B------:R-:W-:-:S02]  /*0150*/  PRMT R18, R12, 0x7632, R18 ;  /* 0x000076320c127816 */ /* 0x000fc40000000012 */
[----:B---3--:R-:W-:Y:S02]  /*0160*/  PRMT R13, R6, 0x7632, R13 ;  /* 0x00007632060d7816 */ /* 0x008fe4000000000d */
[----:B------:R-:W-:Y:S02]  /*0170*/  SHF.L.U32 R21, R12, 0x10, RZ ;  /* 0x000000100c157819 */ /* 0x000fe400000006ff */
[----:B------:R-:W-:Y:S02]  /*0180*/  SHF.L.U32 R12, R7, 0x10, RZ ;  /* 0x00000010070c7819 */ /* 0x000fe400000006ff */
[----:B------:R-:W-:Y:S02]  /*0190*/  SHF.L.U32 R16, R6, 0x10, RZ ;  /* 0x0000001006107819 */ /* 0x000fe400000006ff */
[----:B------:R-:W-:Y:S01]  /*01a0*/  SHF.L.U32 R15, R18, 0x10, RZ ;  /* 0x00000010120f7819 */ /* 0x000fe200000006ff */
[----:B------:R-:W-:Y:S01]  /*01b0*/  FADD R19, R12, R19 ;  /* 0x000000130c137221 */ /* 0x000fe20000000000 */
[C---:B------:R-:W-:Y:S01]  /*01c0*/  SHF.L.U32 R6, R13.reuse, 0x10, RZ ;  /* 0x000000100d067819 */ /* 0x040fe200000006ff */
[----:B------:R-:W-:Y:S01]  /*01d0*/  FADD R16, R16, R21 ;  /* 0x0000001510107221 */ /* 0x000fe20000000000 */
[----:B------:R-:W-:-:S02]  /*01e0*/  PRMT R13, R13, 0x7632, R13 ;  /* 0x000076320d0d7816 */ /* 0x000fc4000000000d */
[----:B----4-:R-:W-:Y:S01]  /*01f0*/  PRMT R12, R4, 0x7632, R12 ;  /* 0x00007632040c7816 */ /* 0x010fe2000000000c */
[----:B------:R-:W-:Y:S01]  /*0200*/  FADD R18, R6, R15 ;  /* 0x0000000f06127221 */ /* 0x000fe20000000000 */
[----:B------:R-:W-:Y:S02]  /*0210*/  SHF.L.U32 R6, R13, 0x10, RZ ;  /* 0x000000100d067819 */ /* 0x000fe400000006ff */
[----:B------:R-:W-:Y:S02]  /*0220*/  PRMT R7, R7, 0x7632, R7 ;  /* 0x0000763207077816 */ /* 0x000fe40000000007 */
[----:B------:R-:W-:Y:S02]  /*0230*/  SHF.L.U32 R13, R4, 0x10, RZ ;  /* 0x00000010040d7819 */ /* 0x000fe400000006ff */
[----:B------:R-:W-:Y:S02]  /*0240*/  SHF.L.U32 R15, R12, 0x10, RZ ;  /* 0x000000100c0f7819 */ /* 0x000fe400000006ff */
[----:B------:R-:W-:Y:S01]  /*0250*/  SHF.L.U32 R7, R7, 0x10, RZ ;  /* 0x0000001007077819 */ /* 0x000fe200000006ff */
[----:B------:R-:W-:Y:S01]  /*0260*/  FADD R12, R13, R16 ;  /* 0x000000100d0c7221 */ /* 0x000fe20000000000 */
[----:B------:R-:W-:Y:S01]  /*0270*/  PRMT R4, R5, 0x7632, R4 ;  /* 0x0000763205047816 */ /* 0x000fe20000000004 */
[----:B------:R-:W-:Y:S01]  /*0280*/  FADD R13, R15, R18 ;  /* 0x000000120f0d7221 */ /* 0x000fe20000000000 */
[----:B------:R-:W-:Y:S01]  /*0290*/  SHF.L.U32 R14, R5, 0x10, RZ ;  /* 0x00000010050e7819 */ /* 0x000fe200000006ff */
[----:B------:R-:W-:Y:S01]  /*02a0*/  FADD R7, R7, R6 ;  /* 0x0000000607077221 */ /* 0x000fe20000000000 */
[----:B------:R-:W-:Y:S01]  /*02b0*/  SHF.L.U32 R4, R4, 0x10, RZ ;  /* 0x0000001004047819 */ /* 0x000fe200000006ff */
[----:B------:R-:W-:Y:S01]  /*02c0*/  FADD R5, R13, R12 ;  /* 0x0000000c0d057221 */ /* 0x000fe20000000000 */
[----:B------:R-:W-:Y:S01]  /*02d0*/  SHF.R.U32.HI R16, RZ, 0x3, R8 ;  /* 0x00000003ff107819 */ /* 0x000fe20000011608 */
[----:B------:R-:W-:-:S02]  /*02e0*/  FADD R14, R14, R19 ;  /* 0x000000130e0e7221 */ /* 0x000fc40000000000 */
[----:B------:R-:W-:Y:S01]  /*02f0*/  FADD R15, R4, R7 ;  /* 0x00000007040f7221 */ /* 0x000fe20000000000 */
[----:B------:R-:W-:Y:S01]  /*0300*/  LOP3.LUT R16, R16, 0x1c, RZ, 0xc0, !PT ;  /* 0x0000001c10107812 */ /* 0x000fe200078ec0ff */
[----:B------:R-:W-:-:S04]  /*0310*/  FADD R4, R14, R5 ;  /* 0x000000050e047221 */ /* 0x000fc80000000000 */
[----:B------:R-:W-:-:S05]  /*0320*/  FADD R4, R15, R4 ;  /* 0x000000040f047221 */ /* 0x000fca0000000000 */
[----:B------:R-:W-:-:S05]  /*0330*/  FSEL R5, R4, RZ, !P1 ;  /* 0x000000ff04057208 */ /* 0x000fca0004800000 */
[----:B------:R-:W0:Y:S02]  /*0340*/  SHFL.BFLY PT, R4, R5, 0x10, 0x1f ;  /* 0x0e001f0005047f89 */ /* 0x000e2400000e0000 */
[----:B0-----:R-:W-:-:S05]  /*0350*/  FADD R6, R5, R4 ;  /* 0x0000000405067221 */ /* 0x001fca0000000000 */
[----:B------:R-:W0:Y:S02]  /*0360*/  SHFL.BFLY PT, R7, R6, 0x8, 0x1f ;  /* 0x0d001f0006077f89 */ /* 0x000e2400000e0000 */
[----:B0-----:R-:W-:-:S05]  /*0370*/  FADD R7, R6, R7 ;  /* 0x0000000706077221 */ /* 0x001fca0000000000 */
[----:B------:R-:W0:Y:S02]  /*0380*/  SHFL.BFLY PT, R4, R7, 0x4, 0x1f ;  /* 0x0c801f0007047f89 */ /* 0x000e2400000e0000 */
[----:B0-----:R-:W-:Y:S02]  /*0390*/  FADD R17, R7, R4 ;  /* 0x0000000407117221 */ /* 0x001fe40000000000 */
[----:B------:R-:W-:-:S03]  /*03a0*/  CS2R R6, SRZ ;  /* 0x0000000000067805 */ /* 0x000fc6000001ff00 */
[----:B------:R-:W0:Y:S02]  /*03b0*/  SHFL.BFLY PT, R4, R17, 0x2, 0x1f ;  /* 0x0c401f0011047f89 */ /* 0x000e2400000e0000 */
[----:B0-----:R-:W-:Y:S02]  /*03c0*/  FADD R20, R17, R4 ;  /* 0x0000000411147221 */ /* 0x001fe40000000000 */
[----:B------:R-:W-:-:S03]  /*03d0*/  CS2R R4, SRZ ;  /* 0x0000000000047805 */ /* 0x000fc6000001ff00 */
[----:B------:R-:W0:Y:S02]  /*03e0*/  SHFL.BFLY PT, R19, R20, 0x1, 0x1f ;  /* 0x0c201f0014137f89 */ /* 0x000e2400000e0000 */
[----:B0-----:R-:W-:Y:S01]  /*03f0*/  FADD R21, R20, R19 ;  /* 0x0000001314157221 */ /* 0x001fe20000000000 */
[----:B------:R-:W-:-:S04]  /*0400*/  IMAD.WIDE.U32 R18, R11, R10, c[0x0][0x178] ;  /* 0x00005e000b127625 */ /* 0x000fc800078e000a */
[----:B------:R-:W-:Y:S01]  /*0410*/  IMAD.WIDE.U32 R10, R11, R10, c[0x0][0x180] ;  /* 0x000060000b0a7625 */ /* 0x000fe200078e000a */
[----:B------:R-:W-:Y:S04]  /*0420*/  @!P2 STS [R16], R21 ;  /* 0x000000151000a388 */ /* 0x000fe80000000800 */
[----:B------:R0:W2:Y:S04]  /*0430*/  @!P1 LDG.E.EL.64 R4, [R18.64] ;  /* 0x0000000412049981 */ /* 0x0000a8000c2e1b00 */
[----:B------:R1:W3:Y:S04]  /*0440*/  @!P1 LDG.E.EL.64 R6, [R10.64] ;  /* 0x000000040a069981 */ /* 0x0002e8000c2e1b00 */
[----:B------:R-:W-:Y:S01]  /*0450*/  BAR.SYNC.DEFER_BLOCKING 0x0 ;  /* 0x0000000000007b1d */ /* 0x000fe20000010000 */
[----:B------:R-:W-:-:S04]  /*0460*/  LOP3.LUT P0, RZ, R8, 0x7, RZ, 0xc0, !PT ;  /* 0x0000000708ff7812 */ /* 0x000fc8000780c0ff */
[----:B------:R-:W-:Y:S01]  /*0470*/  ISETP.LT.AND P0, PT, R8, 0x8, !P0 ;  /* 0x000000080800780c */ /* 0x000fe20004701270 */
[----:B------:R-:W4:Y:S04]  /*0480*/  @!P3 LDS R9, [R8.X4] ;  /* 0x000000000809b984 */ /* 0x000f280000004800 */
[----:B----4-:R-:W4:Y:S02]  /*0490*/  SHFL.BFLY PT, R20, R9, 0x4, 0x1f ;  /* 0x0c801f0009147f89 */ /* 0x010f2400000e0000 */
[----:B----4-:R-:W-:-:S05]  /*04a0*/  FADD R20, R9, R20 ;  /* 0x0000001409147221 */ /* 0x010fca0000000000 */
[----:B------:R-:W4:Y:S02]  /*04b0*/  SHFL.BFLY PT, R17, R20, 0x2, 0x1f ;  /* 0x0c401f0014117f89 */ /* 0x000f2400000e0000 */
[----:B----4-:R-:W-:-:S05]  /*04c0*/  FADD R17, R20, R17 ;  /* 0x0000001114117221 */ /* 0x010fca0000000000 */
[----:B------:R-:W0:Y:S02]  /*04d0*/  SHFL.BFLY PT, R22, R17, 0x1, 0x1f ;  /* 0x0c201f0011167f89 */ /* 0x000e2400000e0000 */
[----:B0-----:R-:W-:-:S05]  /*04e0*/  FADD R19, R17, R22 ;  /* 0x0000001611137221 */ /* 0x001fca0000000000 */
[----:B------:R-:W-:Y:S04]  /*04f0*/  @P0 STS [R8.X4], R19 ;  /* 0x0000001308000388 */ /* 0x000fe80000004800 */
[----:B------:R-:W-:Y:S06]  /*0500*/  BAR.SYNC.DEFER_BLOCKING 0x0 ;  /* 0x0000000000007b1d */ /* 0x000fec0000010000 */
[----:B-1----:R-:W0:Y:S02]  /*0510*/  LDS R10, [RZ] ;  /* 0x00000000ff0a7984 */ /* 0x002e240000000800 */
[----:B0-----:R-:W-:-:S04]  /*0520*/  FADD R10, RZ, R10 ;  /* 0x0000000aff0a7221 */ /* 0x001fc80000000000 */
[C---:B------:R-:W-:Y:S01]  /*0530*/  FFMA R13, R10.reuse, -0.001302083372138440609, R13 ;  /* 0xbaaaaaab0a0d7823 */ /* 0x040fe2000000000d */
[C---:B------:R-:W-:Y:S01]  /*0540*/  FFMA R12, R10.reuse, -0.001302083372138440609, R12 ;  /* 0xbaaaaaab0a0c7823 */ /* 0x040fe2000000000c */
[C---:B------:R-:W-:Y:S01]  /*0550*/  FFMA R14, R10.reuse, -0.001302083372138440609, R14 ;  /* 0xbaaaaaab0a0e7823 */ /* 0x040fe2000000000e */
[----:B------:R-:W-:Y:S01]  /*0560*/  FFMA R15, R10, -0.001302083372138440609, R15 ;  /* 0xbaaaaaab0a0f7823 */ /* 0x000fe2000000000f */
[----:B------:R-:W-:-:S04]  /*0570*/  FMUL R9, R13, R13 ;  /* 0x0000000d0d097220 */ /* 0x000fc80000400000 */
[----:B------:R-:W-:-:S04]  /*0580*/  FFMA R9, R12, R12, R9 ;  /* 0x0000000c0c097223 */ /* 0x000fc80000000009 */
[----:B------:R-:W-:-:S04]  /*0590*/  FFMA R10, R14, R14, R9 ;  /* 0x0000000e0e0a7223 */ /* 0x000fc80000000009 */
[----:B------:R-:W-:-:S05]  /*05a0*/  FFMA R10, R15, R15, R10 ;  /* 0x0000000f0f0a7223 */ /* 0x000fca000000000a */
[----:B------:R-:W-:-:S05]  /*05b0*/  FSEL R10, R10, RZ, !P1 ;  /* 0x000000ff0a0a7208 */ /* 0x000fca0004800000 */
[----:B------:R-:W0:Y:S02]  /*05c0*/  SHFL.BFLY PT, R9, R10, 0x10, 0x1f ;  /* 0x0e001f000a097f89 */ /* 0x000e2400000e0000 */
[----:B0-----:R-:W-:-:S05]  /*05d0*/  FADD R9, R10, R9 ;  /* 0x000000090a097221 */ /* 0x001fca0000000000 */
[----:B------:R-:W0:Y:S02]  /*05e0*/  SHFL.BFLY PT, R18, R9, 0x8, 0x1f ;  /* 0x0d001f0009127f89 */ /* 0x000e2400000e0000 */
[----:B0-----:R-:W-:-:S05]  /*05f0*/  FADD R18, R9, R18 ;  /* 0x0000001209127221 */ /* 0x001fca0000000000 */
[----:B------:R-:W0:Y:S02]  /*0600*/  SHFL.BFLY PT, R11, R18, 0x4, 0x1f ;  /* 0x0c801f00120b7f89 */ /* 0x000e2400000e0000 */
[----:B0-----:R-:W-:-:S05]  /*0610*/  FADD R11, R18, R11 ;  /* 0x0000000b120b7221 */ /* 0x001fca0000000000 */
[----:B------:R-:W0:Y:S02]  /*0620*/  SHFL.BFLY PT, R20, R11, 0x2, 0x1f ;  /* 0x0c401f000b147f89 */ /* 0x000e2400000e0000 */
[----:B0-----:R-:W-:-:S05]  /*0630*/  FADD R20, R11, R20 ;  /* 0x000000140b147221 */ /* 0x001fca0000000000 */
[----:B------:R-:W0:Y:S02]  /*0640*/  SHFL.BFLY PT, R17, R20, 0x1, 0x1f ;  /* 0x0c201f0014117f89 */ /* 0x000e2400000e0000 */
[----:B0-----:R-:W-:Y:S02]  /*0650*/  FADD R17, R20, R17 ;  /* 0x0000001114117221 */ /* 0x001fe40000000000 */
[----:B------:R-:W-:Y:S06]  /*0660*/  BAR.SYNC.DEFER_BLOCKING 0x0 ;  /* 0x0000000000007b1d */ /* 0x000fec0000010000 */
[----:B------:R0:W-:Y:S04]  /*0670*/  @!P2 STS [R16], R17 ;  /* 0x000000111000a388 */ /* 0x0001e80000000800 */
[----:B------:R-:W-:Y:S01]  /*0680*/  BAR.SYNC.DEFER_BLOCKING 0x0 ;  /* 0x0000000000007b1d */ /* 0x000fe20000010000 */
[----:B0-----:R-:W-:-:S05]  /*0690*/  MOV R17, 0x3aaaaaab ;  /* 0x3aaaaaab00117802 */ /* 0x001fca0000000f00 */
[----:B------:R-:W0:Y:S04]  /*06a0*/  @!P3 LDS R0, [R8.X4] ;  /* 0x000000000800b984 */ /* 0x000e280000004800 */
[----:B0-----:R-:W0:Y:S02]  /*06b0*/  SHFL.BFLY PT, R9, R0, 0x4, 0x1f ;  /* 0x0c801f0000097f89 */ /* 0x001e2400000e0000 */
[----:B0-----:R-:W-:Y:S01]  /*06c0*/  FADD R9, R0, R9 ;  /* 0x0000000900097221 */ /* 0x001fe20000000000 */
[----:B---3--:R-:W-:-:S04]  /*06d0*/  PRMT R0, R6, 0x7632, R0 ;  /* 0x0000763206007816 */ /* 0x008fc80000000000 */
[----:B------:R-:W0:Y:S01]  /*06e0*/  SHFL.BFLY PT, R10, R9, 0x2, 0x1f ;  /* 0x0c401f00090a7f89 */ /* 0x000e2200000e0000 */
[----:B------:R-:W-:Y:S01]  /*06f0*/  SHF.L.U32 R0, R0, 0x10, RZ ;  /* 0x0000001000007819 */ /* 0x000fe200000006ff */
[----:B0-----:R-:W-:Y:S01]  /*0700*/  FADD R10, R9, R10 ;  /* 0x0000000a090a7221 */ /* 0x001fe20000000000 */
[C---:B--2---:R-:W-:Y:S02]  /*0710*/  PRMT R9, R4.reuse, 0x7632, R9 ;  /* 0x0000763204097816 */ /* 0x044fe40000000009 */
[----:B------:R-:W-:Y:S02]  /*0720*/  SHF.L.U32 R4, R4, 0x10, RZ ;  /* 0x0000001004047819 */ /* 0x000fe400000006ff */
[----:B------:R-:W0:Y:S01]  /*0730*/  SHFL.BFLY PT, R11, R10, 0x1, 0x1f ;  /* 0x0c201f000a0b7f89 */ /* 0x000e2200000e0000 */
[----:B------:R-:W-:Y:S01]  /*0740*/  SHF.L.U32 R9, R9, 0x10, RZ ;  /* 0x0000001009097819 */ /* 0x000fe200000006ff */
[----:B0-----:R-:W-:Y:S01]  /*0750*/  FADD R11, R10, R11 ;  /* 0x0000000b0a0b7221 */ /* 0x001fe20000000000 */
[----:B------:R-:W-:-:S04]  /*0760*/  PRMT R10, R5, 0x7632, R10 ;  /* 0x00007632050a7816 */ /* 0x000fc8000000000a */
[----:B------:R-:W-:Y:S01]  /*0770*/  @P0 STS [R8.X4], R11 ;  /* 0x0000000b08000388 */ /* 0x000fe20000004800 */
[----:B------:R-:W-:-:S03]  /*0780*/  SHF.L.U32 R10, R10, 0x10, RZ ;  /* 0x000000100a0a7819 */ /* 0x000fc600000006ff */
[----:B------:R-:W-:Y:S06]  /*0790*/  BAR.SYNC.DEFER_BLOCKING 0x0 ;  /* 0x0000000000007b1d */ /* 0x000fec0000010000 */
[----:B------:R-:W0:Y:S02]  /*07a0*/  LDS R16, [RZ] ;  /* 0x00000000ff107984 */ /* 0x000e240000000800 */
[----:B0-----:R-:W-:-:S04]  /*07b0*/  FADD R16, RZ, R16 ;  /* 0x00000010ff107221 */ /* 0x001fc80000000000 */
[----:B------:R-:W-:Y:S01]  /*07c0*/  FFMA R16, R16, R17, 9.9999997473787516356e-06 ;  /* 0x3727c5ac10107423 */ /* 0x000fe20000000011 */
[----:B------:R-:W-:Y:S02]  /*07d0*/  SHF.L.U32 R17, R5, 0x10, RZ ;  /* 0x0000001005117819 */ /* 0x000fe400000006ff */
[----:B------:R-:W-:Y:S02]  /*07e0*/  SHF.L.U32 R5, R6, 0x10, RZ ;  /* 0x0000001006057819 */ /* 0x000fe400000006ff */
[C---:B------:R-:W-:Y:S01]  /*07f0*/  PRMT R6, R7.reuse, 0x7632, R6 ;  /* 0x0000763207067816 */ /* 0x040fe20000000006 */
[----:B------:R-:W0:Y:S01]  /*0800*/  MUFU.RSQ R16, R16 ;  /* 0x0000001000107308 */ /* 0x000e220000001400 */
[----:B------:R-:W-:Y:S02]  /*0810*/  SHF.L.U32 R7, R7, 0x10, RZ ;  /* 0x0000001007077819 */ /* 0x000fe400000006ff */
[----:B------:R-:W-:Y:S01]  /*0820*/  SHF.L.U32 R6, R6, 0x10, RZ ;  /* 0x0000001006067819 */ /* 0x000fe200000006ff */
[-C--:B0-----:R-:W-:Y:S01]  /*0830*/  FMUL R12, R12, R16.reuse ;  /* 0x000000100c0c7220 */ /* 0x081fe20000400000 */
[-C--:B------:R-:W-:Y:S01]  /*0840*/  FMUL R13, R13, R16.reuse ;  /* 0x000000100d0d7220 */ /* 0x080fe20000400000 */
[-C--:B------:R-:W-:Y:S01]  /*0850*/  FMUL R14, R14, R16.reuse ;  /* 0x000000100e0e7220 */ /* 0x080fe20000400000 */
[----:B------:R-:W-:Y:S01]  /*0860*/  FMUL R15, R15, R16 ;  /* 0x000000100f0f7220 */ /* 0x000fe20000400000 */
[----:B------:R-:W-:Y:S01]  /*0870*/  FFMA R4, R12, R4, R5 ;  /* 0x000000040c047223 */ /* 0x000fe20000000005 */
[----:B------:R-:W-:Y:S01]  /*0880*/  FFMA R9, R13, R9, R0 ;  /* 0x000000090d097223 */ /* 0x000fe20000000000 */
[----:B------:R-:W-:Y:S01]  /*0890*/  FFMA R7, R14, R17, R7 ;  /* 0x000000110e077223 */ /* 0x000fe20000000007 */
[----:B------:R-:W-:-:S03]  /*08a0*/  FFMA R6, R15, R10, R6 ;  /* 0x0000000a0f067223 */ /* 0x000fc60000000006 */
[----:B------:R-:W-:Y:S02]  /*08b0*/  F2FP.BF16.PACK_AB R4, R9, R4 ;  /* 0x000000040904723e */ /* 0x000fe400000010ff */
[----:B------:R-:W-:Y:S01]  /*08c0*/  F2FP.BF16.PACK_AB R5, R6, R7 ;  /* 0x000000070605723e */ /* 0x000fe200000010ff */
[----:B------:R-:W-:Y:S06]  /*08d0*/  @P1 EXIT ;  /* 0x000000000000194d */ /* 0x000fec0003800000 */
[----:B------:R-:W-:Y:S01]  /*08e0*/  STG.E.64 [R2.64], R4 ;  /* 0x0000000402007986 */ /* 0x000fe2000c101b04 */
[----:B------:R-:W-:Y:S05]  /*08f0*/  EXIT ;  /* 0x000000000000794d */ /* 0x000fea0003800000 */
.L_x_0:
[----:B------:R-:W-:-:S00]  /*0900*/  BRA `(.L_x_0) ;  /* 0xfffffff000007947 */ /* 0x000fc0000383ffff */
[----:B------:R-:W-:-:S00]  /*0910*/  NOP ;  /* 0x0000000000007918 */ /* 0x000fc00000000000 */
        /* <DEDUP_REMOVED lines=14> */
.L_x_1:


//--------------------- .nv.global.init           --------------------------
	.section	.nv.global.init,"aw",@progbits
.nv.global.init:
	.type		_$_str,@object
	.size		_$_str,(.L_0 - _$_str)
_$_str:
        /*0000*/ 	.byte	0x5f, 0x5f, 0x43, 0x55, 0x44, 0x41, 0x5f, 0x46, 0x54, 0x5a, 0x00
.L_0:


//--------------------- .nv.shared.triton_per_fused_add_native_layer_norm_9 --------------------------
	.section	.nv.shared.triton_per_fused_add_native_layer_norm_9,"aw",@nobits
	.sectionflags	@""
	.align	16
